//
// Generated by NVIDIA NVVM Compiler
//
// Compiler Build ID: CL-36424714
// Cuda compilation tools, release 13.0, V13.0.88
// Based on NVVM 20.0.0
//

.version 9.0
.target sm_100
.address_size 64

	// .globl	_Z11addParallelPKfS0_Pfi

.visible .entry _Z11addParallelPKfS0_Pfi(
	.param .u64 .ptr .align 1 _Z11addParallelPKfS0_Pfi_param_0,
	.param .u64 .ptr .align 1 _Z11addParallelPKfS0_Pfi_param_1,
	.param .u64 .ptr .align 1 _Z11addParallelPKfS0_Pfi_param_2,
	.param .u32 _Z11addParallelPKfS0_Pfi_param_3
)
{
	.reg .pred 	%p<2>;
	.reg .b32 	%r<6>;
	.reg .b32 	%f<4>;
	.reg .b64 	%rd<11>;

	ld.param.u64 	%rd1, [_Z11addParallelPKfS0_Pfi_param_0];
	ld.param.u64 	%rd2, [_Z11addParallelPKfS0_Pfi_param_1];
	ld.param.u64 	%rd3, [_Z11addParallelPKfS0_Pfi_param_2];
	ld.param.u32 	%r2, [_Z11addParallelPKfS0_Pfi_param_3];
	mov.u32 	%r3, %ctaid.x;
	mov.u32 	%r4, %ntid.x;
	mov.u32 	%r5, %tid.x;
	mad.lo.s32 	%r1, %r3, %r4, %r5;
	setp.ge.s32 	%p1, %r1, %r2;
	@%p1 bra 	$L__BB0_2;
	cvta.to.global.u64 	%rd4, %rd1;
	cvta.to.global.u64 	%rd5, %rd2;
	cvta.to.global.u64 	%rd6, %rd3;
	mul.wide.s32 	%rd7, %r1, 4;
	add.s64 	%rd8, %rd4, %rd7;
	ld.global.f32 	%f1, [%rd8];
	add.s64 	%rd9, %rd5, %rd7;
	ld.global.f32 	%f2, [%rd9];
	add.f32 	%f3, %f1, %f2;
	add.s64 	%rd10, %rd6, %rd7;
	st.global.f32 	[%rd10], %f3;
$L__BB0_2:
	ret;

}


// ===== COMPILED SASS (sm_100) =====

	.target	sm_100

	.elftype	@"ET_EXEC"


//--------------------- .note.nv.tkinfo           --------------------------
	.section	.note.nv.tkinfo,"",@"SHT_NOTE"
	.sectionflags	@"SHF_NOTE_NV_TKINFO"
	.tkinfo
        /*0018*/ 	.word	0x00000002
        /*0030*/ 	.string	""
        /*0030*/ 	.string	"ptxas"
        /*0030*/ 	.string	"Cuda compilation tools, release 13.0, V13.0.88"
        /*0030*/ 	.string	"Build cuda_13.0.r13.0/compiler.36424714_0"
        /*0030*/ 	.string	"-arch sm_100 -m 64 "



//--------------------- .note.nv.cuinfo           --------------------------
	.section	.note.nv.cuinfo,"",@"SHT_NOTE"
	.sectionflags	@"SHF_NOTE_NV_CUINFO"
        /*0018*/ 	.short	0x0002
        /*001a*/ 	.short	0x0064
        /*001c*/ 	.short	0x0082
	.zero		2


//--------------------- .nv.info                  --------------------------
	.section	.nv.info,"",@"SHT_CUDA_INFO"
	.align	4


	//----- nvinfo : EIATTR_REGCOUNT
	.align		4
        /*0000*/ 	.byte	0x04, 0x2f
        /*0002*/ 	.short	(.L_1 - .L_0)
	.align		4
.L_0:
        /*0004*/ 	.word	index@(_Z11addParallelPKfS0_Pfi)
        /*0008*/ 	.word	0x0000000c


	//----- nvinfo : EIATTR_FRAME_SIZE
	.align		4
.L_1:
        /*000c*/ 	.byte	0x04, 0x11
        /*000e*/ 	.short	(.L_3 - .L_2)
	.align		4
.L_2:
        /*0010*/ 	.word	index@(_Z11addParallelPKfS0_Pfi)
        /*0014*/ 	.word	0x00000000


	//----- nvinfo : EIATTR_MIN_STACK_SIZE
	.align		4
.L_3:
        /*0018*/ 	.byte	0x04, 0x12
        /*001a*/ 	.short	(.L_5 - .L_4)
	.align		4
.L_4:
        /*001c*/ 	.word	index@(_Z11addParallelPKfS0_Pfi)
        /*0020*/ 	.word	0x00000000
.L_5:


//--------------------- .nv.compat                --------------------------
	.section	.nv.compat,"",@"SHT_CUDA_COMPAT_INFO"
	.align	4
        /*0000*/ 	.byte	0x02, 0x09, 0x00, 0x00, 0x02, 0x02, 0x01, 0x00, 0x02, 0x05, 0x05, 0x00, 0x03, 0x07, 0x01, 0x01
        /*0010*/ 	.byte	0x02, 0x03, 0x00, 0x00, 0x02, 0x06, 0x01, 0x00, 0x04, 0x0b, 0x08, 0x00, 0x09, 0x00, 0x00, 0x00
        /*0020*/ 	.byte	0x00, 0x00, 0x00, 0x00


//--------------------- .nv.info._Z11addParallelPKfS0_Pfi --------------------------
	.section	.nv.info._Z11addParallelPKfS0_Pfi,"",@"SHT_CUDA_INFO"
	.sectionflags	@""
	.align	4


	//----- nvinfo : EIATTR_CUDA_API_VERSION
	.align		4
        /*0000*/ 	.byte	0x04, 0x37
        /*0002*/ 	.short	(.L_7 - .L_6)
.L_6:
        /*0004*/ 	.word	0x00000082


	//----- nvinfo : EIATTR_KPARAM_INFO
	.align		4
.L_7:
        /*0008*/ 	.byte	0x04, 0x17
        /*000a*/ 	.short	(.L_9 - .L_8)
.L_8:
        /*000c*/ 	.word	0x00000000
        /*0010*/ 	.short	0x0003
        /*0012*/ 	.short	0x0018
        /*0014*/ 	.byte	0x00, 0xf0, 0x11, 0x00


	//----- nvinfo : EIATTR_KPARAM_INFO
	.align		4
.L_9:
        /*0018*/ 	.byte	0x04, 0x17
        /*001a*/ 	.short	(.L_11 - .L_10)
.L_10:
        /*001c*/ 	.word	0x00000000
        /*0020*/ 	.short	0x0002
        /*0022*/ 	.short	0x0010
        /*0024*/ 	.byte	0x00, 0xf5, 0x21, 0x00


	//----- nvinfo : EIATTR_KPARAM_INFO
	.align		4
.L_11:
        /*0028*/ 	.byte	0x04, 0x17
        /*002a*/ 	.short	(.L_13 - .L_12)
.L_12:
        /*002c*/ 	.word	0x00000000
        /*0030*/ 	.short	0x0001
        /*0032*/ 	.short	0x0008
        /*0034*/ 	.byte	0x00, 0xf5, 0x21, 0x00


	//----- nvinfo : EIATTR_KPARAM_INFO
	.align		4
.L_13:
        /*0038*/ 	.byte	0x04, 0x17
        /*003a*/ 	.short	(.L_15 - .L_14)
.L_14:
        /*003c*/ 	.word	0x00000000
        /*0040*/ 	.short	0x0000
        /*0042*/ 	.short	0x0000
        /*0044*/ 	.byte	0x00, 0xf5, 0x21, 0x00


	//----- nvinfo : EIATTR_SPARSE_MMA_MASK
	.align		4
.L_15:
        /*0048*/ 	.byte	0x03, 0x50
        /*004a*/ 	.short	0x0000


	//----- nvinfo : EIATTR_MAXREG_COUNT
	.align		4
        /*004c*/ 	.byte	0x03, 0x1b
        /*004e*/ 	.short	0x00ff


	//----- nvinfo : EIATTR_MERCURY_ISA_VERSION
	.align		4
        /*0050*/ 	.byte	0x03, 0x5f
        /*0052*/ 	.short	0x0101


	//----- nvinfo : EIATTR_VRC_CTA_INIT_COUNT
	.align		4
        /*0054*/ 	.byte	0x02, 0x4a
	.zero		1
	.zero		1


	//----- nvinfo : EIATTR_EXIT_INSTR_OFFSETS
	.align		4
        /*0058*/ 	.byte	0x04, 0x1c
        /*005a*/ 	.short	(.L_17 - .L_16)


	//   ....[0]....
.L_16:
        /*005c*/ 	.word	0x00000070


	//   ....[1]....
        /*0060*/ 	.word	0x00000130


	//----- nvinfo : EIATTR_CBANK_PARAM_SIZE
	.align		4
.L_17:
        /*0064*/ 	.byte	0x03, 0x19
        /*0066*/ 	.short	0x001c


	//----- nvinfo : EIATTR_PARAM_CBANK
	.align		4
        /*0068*/ 	.byte	0x04, 0x0a
        /*006a*/ 	.short	(.L_19 - .L_18)
	.align		4
.L_18:
        /*006c*/ 	.word	index@(.nv.constant0._Z11addParallelPKfS0_Pfi)
        /*0070*/ 	.short	0x0380
        /*0072*/ 	.short	0x001c


	//----- nvinfo : EIATTR_SW_WAR
	.align		4
.L_19:
        /*0074*/ 	.byte	0x04, 0x36
        /*0076*/ 	.short	(.L_21 - .L_20)
.L_20:
        /*0078*/ 	.word	0x00000008
.L_21:


//--------------------- .nv.callgraph             --------------------------
	.section	.nv.callgraph,"",@"SHT_CUDA_CALLGRAPH"
	.align	4
	.sectionentsize	8
	.align		4
        /*0000*/ 	.word	0x00000000
	.align		4
        /*0004*/ 	.word	0xffffffff
	.align		4
        /*0008*/ 	.word	0x00000000
	.align		4
        /*000c*/ 	.word	0xfffffffe
	.align		4
        /*0010*/ 	.word	0x00000000
	.align		4
        /*0014*/ 	.word	0xfffffffd
	.align		4
        /*0018*/ 	.word	0x00000000
	.align		4
        /*001c*/ 	.word	0xfffffffc


//--------------------- .text._Z11addParallelPKfS0_Pfi --------------------------
	.section	.text._Z11addParallelPKfS0_Pfi,"ax",@progbits
	.align	128
        .global         _Z11addParallelPKfS0_Pfi
        .type           _Z11addParallelPKfS0_Pfi,@function
        .size           _Z11addParallelPKfS0_Pfi,(.L_x_1 - _Z11addParallelPKfS0_Pfi)
        .other          _Z11addParallelPKfS0_Pfi,@"STO_CUDA_ENTRY STV_DEFAULT"
_Z11addParallelPKfS0_Pfi:
.text._Z11addParallelPKfS0_Pfi:
[----:B------:R-:W-:Y:S01]  /*0000*/  LDC R1, c[0x0][0x37c] ;  /* 0x0000df00ff017b82 */ /* 0x000fe20000000800 */
[----:B------:R-:W0:Y:S07]  /*0010*/  S2R R0, SR_TID.X ;  /* 0x0000000000007919 */ /* 0x000e2e0000002100 */
[----:B------:R-:W0:Y:S01]  /*0020*/  S2UR UR4, SR_CTAID.X ;  /* 0x00000000000479c3 */ /* 0x000e220000002500 */
[----:B------:R-:W1:Y:S07]  /*0030*/  LDCU UR5, c[0x0][0x398] ;  /* 0x00007300ff0577ac */ /* 0x000e6e0008000800 */
[----:B------:R-:W0:Y:S02]  /*0040*/  LDC R9, c[0x0][0x360] ;  /* 0x0000d800ff097b82 */ /* 0x000e240000000800 */
[----:B0-----:R-:W-:-:S05]  /*0050*/  IMAD R9, R9, UR4, R0 ;  /* 0x0000000409097c24 */ /* 0x001fca000f8e0200 */
[----:B-1----:R-:W-:-:S13]  /*0060*/  ISETP.GE.AND P0, PT, R9, UR5, PT ;  /* 0x0000000509007c0c */ /* 0x002fda000bf06270 */
[----:B------:R-:W-:Y:S05]  /*0070*/  @P0 EXIT ;  /* 0x000000000000094d */ /* 0x000fea0003800000 */
[----:B------:R-:W0:Y:S01]  /*0080*/  LDC.64 R2, c[0x0][0x380] ;  /* 0x0000e000ff027b82 */ /* 0x000e220000000a00 */
[----:B------:R-:W1:Y:S07]  /*0090*/  LDCU.64 UR4, c[0x0][0x358] ;  /* 0x00006b00ff0477ac */ /* 0x000e6e0008000a00 */
[----:B------:R-:W2:Y:S08]  /*00a0*/  LDC.64 R4, c[0x0][0x388] ;  /* 0x0000e200ff047b82 */ /* 0x000eb00000000a00 */
[----:B------:R-:W3:Y:S01]  /*00b0*/  LDC.64 R6, c[0x0][0x390] ;  /* 0x0000e400ff067b82 */ /* 0x000ee20000000a00 */
[----:B0-----:R-:W-:-:S06]  /*00c0*/  IMAD.WIDE R2, R9, 0x4, R2 ;  /* 0x0000000409027825 */ /* 0x001fcc00078e0202 */
[----:B-1----:R-:W4:Y:S01]  /*00d0*/  LDG.E R2, desc[UR4][R2.64] ;  /* 0x0000000402027981 */ /* 0x002f22000c1e1900 */
[----:B--2---:R-:W-:-:S06]  /*00e0*/  IMAD.WIDE R4, R9, 0x4, R4 ;  /* 0x0000000409047825 */ /* 0x004fcc00078e0204 */
[----:B------:R-:W4:Y:S01]  /*00f0*/  LDG.E R5, desc[UR4][R4.64] ;  /* 0x0000000404057981 */ /* 0x000f22000c1e1900 */
[----:B---3--:R-:W-:-:S04]  /*0100*/  IMAD.WIDE R6, R9, 0x4, R6 ;  /* 0x0000000409067825 */ /* 0x008fc800078e0206 */
[----:B----4-:R-:W-:-:S05]  /*0110*/  FADD R9, R2, R5 ;  /* 0x0000000502097221 */ /* 0x010fca0000000000 */
[----:B------:R-:W-:Y:S01]  /*0120*/  STG.E desc[UR4][R6.64], R9 ;  /* 0x0000000906007986 */ /* 0x000fe2000c101904 */
[----:B------:R-:W-:Y:S05]  /*0130*/  EXIT ;  /* 0x000000000000794d */ /* 0x000fea0003800000 */
.L_x_0:
[----:B------:R-:W-:-:S00]  /*0140*/  BRA `(.L_x_0) ;  /* 0xfffffffc00fc7947 */ /* 0x000fc0000383ffff */
[----:B------:R-:W-:-:S00]  /*0150*/  NOP ;  /* 0x0000000000007918 */ /* 0x000fc00000000000 */
        /* <DEDUP_REMOVED lines=10> */
.L_x_1:


//--------------------- .nv.shared.reserved.0     --------------------------
	.section	.nv.shared.reserved.0,"aw",@nobits
	.weak		__nv_reservedSMEM_offset_0_alias
	.size		__nv_reservedSMEM_offset_0_alias, 0, 64
	.other		__nv_reservedSMEM_offset_0_alias,@"STO_CUDA_RESERVED_SHARED STV_DEFAULT"
__nv_reservedSMEM_offset_0_alias:
	.zero		0
	.zero		64


//--------------------- .nv.constant0._Z11addParallelPKfS0_Pfi --------------------------
	.section	.nv.constant0._Z11addParallelPKfS0_Pfi,"a",@progbits
	.sectionflags	@""
	.align	4
.nv.constant0._Z11addParallelPKfS0_Pfi:
	.zero		924


//--------------------- SYMBOLS --------------------------

	.type		.nv.reservedSmem.offset0,@object
	.size		.nv.reservedSmem.offset0,0x4
